//
// Generated by NVIDIA NVVM Compiler
//
// Compiler Build ID: CL-36424714
// Cuda compilation tools, release 13.0, V13.0.88
// Based on NVVM 20.0.0
//

.version 9.0
.target sm_100
.address_size 64

	// .globl	_Z17parInterweavedSOEPiii

.visible .entry _Z17parInterweavedSOEPiii(
	.param .u64 .ptr .align 1 _Z17parInterweavedSOEPiii_param_0,
	.param .u32 _Z17parInterweavedSOEPiii_param_1,
	.param .u32 _Z17parInterweavedSOEPiii_param_2
)
{
	.reg .pred 	%p<10>;
	.reg .b32 	%r<32>;
	.reg .b64 	%rd<7>;

	ld.param.u64 	%rd2, [_Z17parInterweavedSOEPiii_param_0];
	ld.param.u32 	%r13, [_Z17parInterweavedSOEPiii_param_1];
	ld.param.u32 	%r14, [_Z17parInterweavedSOEPiii_param_2];
	cvta.to.global.u64 	%rd1, %rd2;
	mov.u32 	%r15, %ctaid.x;
	mov.u32 	%r16, %ntid.x;
	mov.u32 	%r17, %tid.x;
	mad.lo.s32 	%r1, %r15, %r16, %r17;
	mov.u32 	%r18, %tid.y;
	or.b32  	%r19, %r17, %r18;
	setp.ne.s32 	%p1, %r19, 0;
	@%p1 bra 	$L__BB0_2;
	mov.b32 	%r20, 1;
	st.global.u32 	[%rd1], %r20;
	st.global.u32 	[%rd1+4], %r20;
$L__BB0_2:
	mul.lo.s32 	%r21, %r1, %r1;
	add.s32 	%r2, %r13, 1;
	setp.gt.s32 	%p2, %r21, %r2;
	setp.lt.s32 	%p3, %r13, 3;
	or.pred  	%p4, %p2, %p3;
	@%p4 bra 	$L__BB0_12;
	add.s32 	%r3, %r1, 2;
	mov.b32 	%r28, 2;
$L__BB0_4:
	mul.wide.u32 	%rd3, %r28, 4;
	add.s64 	%rd4, %rd1, %rd3;
	ld.global.u32 	%r23, [%rd4];
	setp.eq.s32 	%p5, %r23, 1;
	@%p5 bra 	$L__BB0_11;
	mul.lo.s32 	%r29, %r3, %r28;
	setp.gt.s32 	%p6, %r29, %r13;
	@%p6 bra 	$L__BB0_10;
	mov.b32 	%r31, 2;
	mov.u32 	%r30, %r3;
$L__BB0_7:
	setp.lt.s32 	%p7, %r30, %r28;
	@%p7 bra 	$L__BB0_9;
	mul.wide.s32 	%rd5, %r29, 4;
	add.s64 	%rd6, %rd1, %rd5;
	mov.b32 	%r25, 1;
	st.global.u32 	[%rd6], %r25;
$L__BB0_9:
	add.s32 	%r31, %r31, %r14;
	add.s32 	%r30, %r31, %r1;
	mul.lo.s32 	%r29, %r30, %r28;
	setp.le.s32 	%p8, %r29, %r13;
	@%p8 bra 	$L__BB0_7;
$L__BB0_10:
	bar.sync 	0;
$L__BB0_11:
	add.s32 	%r12, %r28, 1;
	mad.lo.s32 	%r26, %r28, %r28, %r28;
	add.s32 	%r27, %r26, %r12;
	setp.le.s32 	%p9, %r27, %r2;
	mov.u32 	%r28, %r12;
	@%p9 bra 	$L__BB0_4;
$L__BB0_12:
	ret;

}


// ===== COMPILED SASS (sm_100) =====

	.target	sm_100

	.elftype	@"ET_EXEC"


//--------------------- .note.nv.tkinfo           --------------------------
	.section	.note.nv.tkinfo,"",@"SHT_NOTE"
	.sectionflags	@"SHF_NOTE_NV_TKINFO"
	.tkinfo
        /*0018*/ 	.word	0x00000002
        /*0030*/ 	.string	""
        /*0030*/ 	.string	"ptxas"
        /*0030*/ 	.string	"Cuda compilation tools, release 13.0, V13.0.88"
        /*0030*/ 	.string	"Build cuda_13.0.r13.0/compiler.36424714_0"
        /*0030*/ 	.string	"-arch sm_100 -m 64 "



//--------------------- .note.nv.cuinfo           --------------------------
	.section	.note.nv.cuinfo,"",@"SHT_NOTE"
	.sectionflags	@"SHF_NOTE_NV_CUINFO"
        /*0018*/ 	.short	0x0002
        /*001a*/ 	.short	0x0064
        /*001c*/ 	.short	0x0082
	.zero		2


//--------------------- .nv.info                  --------------------------
	.section	.nv.info,"",@"SHT_CUDA_INFO"
	.align	4


	//----- nvinfo : EIATTR_REGCOUNT
	.align		4
        /*0000*/ 	.byte	0x04, 0x2f
        /*0002*/ 	.short	(.L_1 - .L_0)
	.align		4
.L_0:
        /*0004*/ 	.word	index@(_Z17parInterweavedSOEPiii)
        /*0008*/ 	.word	0x00000010


	//----- nvinfo : EIATTR_FRAME_SIZE
	.align		4
.L_1:
        /*000c*/ 	.byte	0x04, 0x11
        /*000e*/ 	.short	(.L_3 - .L_2)
	.align		4
.L_2:
        /*0010*/ 	.word	index@(_Z17parInterweavedSOEPiii)
        /*0014*/ 	.word	0x00000000


	//----- nvinfo : EIATTR_MIN_STACK_SIZE
	.align		4
.L_3:
        /*0018*/ 	.byte	0x04, 0x12
        /*001a*/ 	.short	(.L_5 - .L_4)
	.align		4
.L_4:
        /*001c*/ 	.word	index@(_Z17parInterweavedSOEPiii)
        /*0020*/ 	.word	0x00000000
.L_5:


//--------------------- .nv.compat                --------------------------
	.section	.nv.compat,"",@"SHT_CUDA_COMPAT_INFO"
	.align	4
        /*0000*/ 	.byte	0x02, 0x09, 0x00, 0x00, 0x02, 0x02, 0x01, 0x00, 0x02, 0x05, 0x05, 0x00, 0x03, 0x07, 0x01, 0x01
        /*0010*/ 	.byte	0x02, 0x03, 0x00, 0x00, 0x02, 0x06, 0x01, 0x00, 0x04, 0x0b, 0x08, 0x00, 0x09, 0x00, 0x00, 0x00
        /*0020*/ 	.byte	0x00, 0x00, 0x00, 0x00


//--------------------- .nv.info._Z17parInterweavedSOEPiii --------------------------
	.section	.nv.info._Z17parInterweavedSOEPiii,"",@"SHT_CUDA_INFO"
	.sectionflags	@""
	.align	4


	//----- nvinfo : EIATTR_CUDA_API_VERSION
	.align		4
        /*0000*/ 	.byte	0x04, 0x37
        /*0002*/ 	.short	(.L_7 - .L_6)
.L_6:
        /*0004*/ 	.word	0x00000082


	//----- nvinfo : EIATTR_KPARAM_INFO
	.align		4
.L_7:
        /*0008*/ 	.byte	0x04, 0x17
        /*000a*/ 	.short	(.L_9 - .L_8)
.L_8:
        /*000c*/ 	.word	0x00000000
        /*0010*/ 	.short	0x0002
        /*0012*/ 	.short	0x000c
        /*0014*/ 	.byte	0x00, 0xf0, 0x11, 0x00


	//----- nvinfo : EIATTR_KPARAM_INFO
	.align		4
.L_9:
        /*0018*/ 	.byte	0x04, 0x17
        /*001a*/ 	.short	(.L_11 - .L_10)
.L_10:
        /*001c*/ 	.word	0x00000000
        /*0020*/ 	.short	0x0001
        /*0022*/ 	.short	0x0008
        /*0024*/ 	.byte	0x00, 0xf0, 0x11, 0x00


	//----- nvinfo : EIATTR_KPARAM_INFO
	.align		4
.L_11:
        /*0028*/ 	.byte	0x04, 0x17
        /*002a*/ 	.short	(.L_13 - .L_12)
.L_12:
        /*002c*/ 	.word	0x00000000
        /*0030*/ 	.short	0x0000
        /*0032*/ 	.short	0x0000
        /*0034*/ 	.byte	0x00, 0xf5, 0x21, 0x00


	//----- nvinfo : EIATTR_SPARSE_MMA_MASK
	.align		4
.L_13:
        /*0038*/ 	.byte	0x03, 0x50
        /*003a*/ 	.short	0x0000


	//----- nvinfo : EIATTR_MAXREG_COUNT
	.align		4
        /*003c*/ 	.byte	0x03, 0x1b
        /*003e*/ 	.short	0x00ff


	//----- nvinfo : EIATTR_NUM_BARRIERS
	.align		4
        /*0040*/ 	.byte	0x02, 0x4c
        /*0042*/ 	.byte	0x01
	.zero		1


	//----- nvinfo : EIATTR_MERCURY_ISA_VERSION
	.align		4
        /*0044*/ 	.byte	0x03, 0x5f
        /*0046*/ 	.short	0x0101


	//----- nvinfo : EIATTR_VRC_CTA_INIT_COUNT
	.align		4
        /*0048*/ 	.byte	0x02, 0x4a
	.zero		1
	.zero		1


	//----- nvinfo : EIATTR_EXIT_INSTR_OFFSETS
	.align		4
        /*004c*/ 	.byte	0x04, 0x1c
        /*004e*/ 	.short	(.L_15 - .L_14)


	//   ....[0]....
.L_14:
        /*0050*/ 	.word	0x00000110


	//   ....[1]....
        /*0054*/ 	.word	0x00000330


	//----- nvinfo : EIATTR_CRS_STACK_SIZE
	.align		4
.L_15:
        /*0058*/ 	.byte	0x04, 0x1e
        /*005a*/ 	.short	(.L_17 - .L_16)
.L_16:
        /*005c*/ 	.word	0x00000000


	//----- nvinfo : EIATTR_CBANK_PARAM_SIZE
	.align		4
.L_17:
        /*0060*/ 	.byte	0x03, 0x19
        /*0062*/ 	.short	0x0010


	//----- nvinfo : EIATTR_PARAM_CBANK
	.align		4
        /*0064*/ 	.byte	0x04, 0x0a
        /*0066*/ 	.short	(.L_19 - .L_18)
	.align		4
.L_18:
        /*0068*/ 	.word	index@(.nv.constant0._Z17parInterweavedSOEPiii)
        /*006c*/ 	.short	0x0380
        /*006e*/ 	.short	0x0010


	//----- nvinfo : EIATTR_SW_WAR
	.align		4
.L_19:
        /*0070*/ 	.byte	0x04, 0x36
        /*0072*/ 	.short	(.L_21 - .L_20)
.L_20:
        /*0074*/ 	.word	0x00000008
.L_21:


//--------------------- .nv.callgraph             --------------------------
	.section	.nv.callgraph,"",@"SHT_CUDA_CALLGRAPH"
	.align	4
	.sectionentsize	8
	.align		4
        /*0000*/ 	.word	0x00000000
	.align		4
        /*0004*/ 	.word	0xffffffff
	.align		4
        /*0008*/ 	.word	0x00000000
	.align		4
        /*000c*/ 	.word	0xfffffffe
	.align		4
        /*0010*/ 	.word	0x00000000
	.align		4
        /*0014*/ 	.word	0xfffffffd
	.align		4
        /*0018*/ 	.word	0x00000000
	.align		4
        /*001c*/ 	.word	0xfffffffc


//--------------------- .text._Z17parInterweavedSOEPiii --------------------------
	.section	.text._Z17parInterweavedSOEPiii,"ax",@progbits
	.align	128
        .global         _Z17parInterweavedSOEPiii
        .type           _Z17parInterweavedSOEPiii,@function
        .size           _Z17parInterweavedSOEPiii,(.L_x_6 - _Z17parInterweavedSOEPiii)
        .other          _Z17parInterweavedSOEPiii,@"STO_CUDA_ENTRY STV_DEFAULT"
_Z17parInterweavedSOEPiii:
.text._Z17parInterweavedSOEPiii:
[----:B------:R-:W-:Y:S01]  /*0000*/  LDC R1, c[0x0][0x37c] ;  /* 0x0000df00ff017b82 */ /* 0x000fe20000000800 */
[----:B------:R-:W0:Y:S07]  /*0010*/  S2R R5, SR_TID.X ;  /* 0x0000000000057919 */ /* 0x000e2e0000002100 */
[----:B------:R-:W1:Y:S01]  /*0020*/  S2UR UR6, SR_CTAID.X ;  /* 0x00000000000679c3 */ /* 0x000e620000002500 */
[----:B------:R-:W2:Y:S01]  /*0030*/  LDCU.64 UR4, c[0x0][0x358] ;  /* 0x00006b00ff0477ac */ /* 0x000ea20008000a00 */
[----:B------:R-:W0:Y:S06]  /*0040*/  S2R R0, SR_TID.Y ;  /* 0x0000000000007919 */ /* 0x000e2c0000002200 */
[----:B------:R-:W3:Y:S02]  /*0050*/  LDC R6, c[0x0][0x388] ;  /* 0x0000e200ff067b82 */ /* 0x000ee40000000800 */
[----:B---3--:R-:W-:-:S02]  /*0060*/  ISETP.GE.AND P0, PT, R6, 0x3, PT ;  /* 0x000000030600780c */ /* 0x008fc40003f06270 */
[----:B0-----:R-:W-:-:S04]  /*0070*/  LOP3.LUT P1, RZ, R5, R0, RZ, 0xfc, !PT ;  /* 0x0000000005ff7212 */ /* 0x001fc8000782fcff */
[----:B------:R-:W1:Y:S09]  /*0080*/  LDC R0, c[0x0][0x360] ;  /* 0x0000d800ff007b82 */ /* 0x000e720000000800 */
[----:B------:R-:W2:Y:S01]  /*0090*/  @!P1 LDC.64 R2, c[0x0][0x380] ;  /* 0x0000e000ff029b82 */ /* 0x000ea20000000a00 */
[----:B------:R-:W-:-:S02]  /*00a0*/  @!P1 IMAD.MOV.U32 R7, RZ, RZ, 0x1 ;  /* 0x00000001ff079424 */ /* 0x000fc400078e00ff */
[----:B-1----:R-:W-:Y:S02]  /*00b0*/  IMAD R0, R0, UR6, R5 ;  /* 0x0000000600007c24 */ /* 0x002fe4000f8e0205 */
[----:B------:R-:W-:Y:S02]  /*00c0*/  VIADD R5, R6, 0x1 ;  /* 0x0000000106057836 */ /* 0x000fe40000000000 */
[----:B------:R-:W-:-:S05]  /*00d0*/  IMAD R4, R0, R0, RZ ;  /* 0x0000000000047224 */ /* 0x000fca00078e02ff */
[----:B------:R-:W-:Y:S01]  /*00e0*/  ISETP.GT.OR P0, PT, R4, R5, !P0 ;  /* 0x000000050400720c */ /* 0x000fe20004704670 */
[----:B--2---:R0:W-:Y:S04]  /*00f0*/  @!P1 STG.E desc[UR4][R2.64], R7 ;  /* 0x0000000702009986 */ /* 0x0041e8000c101904 */
[----:B------:R0:W-:Y:S08]  /*0100*/  @!P1 STG.E desc[UR4][R2.64+0x4], R7 ;  /* 0x0000040702009986 */ /* 0x0001f0000c101904 */
[----:B------:R-:W-:Y:S05]  /*0110*/  @P0 EXIT ;  /* 0x000000000000094d */ /* 0x000fea0003800000 */
[----:B------:R-:W-:Y:S01]  /*0120*/  IADD3 R4, PT, PT, R0, 0x2, RZ ;  /* 0x0000000200047810 */ /* 0x000fe20007ffe0ff */
[----:B0-----:R-:W-:-:S07]  /*0130*/  IMAD.MOV.U32 R7, RZ, RZ, 0x2 ;  /* 0x00000002ff077424 */ /* 0x001fce00078e00ff */
.L_x_4:
[----:B------:R-:W0:Y:S02]  /*0140*/  LDC.64 R2, c[0x0][0x380] ;  /* 0x0000e000ff027b82 */ /* 0x000e240000000a00 */
[----:B0-----:R-:W-:-:S06]  /*0150*/  IMAD.WIDE.U32 R2, R7, 0x4, R2 ;  /* 0x0000000407027825 */ /* 0x001fcc00078e0002 */
[----:B------:R-:W2:Y:S02]  /*0160*/  LDG.E R2, desc[UR4][R2.64] ;  /* 0x0000000402027981 */ /* 0x000ea4000c1e1900 */
[----:B--2---:R-:W-:-:S13]  /*0170*/  ISETP.NE.AND P0, PT, R2, 0x1, PT ;  /* 0x000000010200780c */ /* 0x004fda0003f05270 */
[----:B------:R-:W-:Y:S05]  /*0180*/  @!P0 BRA `(.L_x_0) ;  /* 0x0000000000548947 */ /* 0x000fea0003800000 */
[----:B------:R-:W0:Y:S01]  /*0190*/  LDCU UR6, c[0x0][0x388] ;  /* 0x00007100ff0677ac */ /* 0x000e220008000800 */
[----:B------:R-:W-:Y:S01]  /*01a0*/  IMAD R2, R4, R7, RZ ;  /* 0x0000000704027224 */ /* 0x000fe200078e02ff */
[----:B------:R-:W-:Y:S04]  /*01b0*/  BSSY.RECONVERGENT B0, `(.L_x_1) ;  /* 0x0000011000007945 */ /* 0x000fe80003800200 */
[----:B0-----:R-:W-:Y:S01]  /*01c0*/  ISETP.GT.AND P0, PT, R2, UR6, PT ;  /* 0x0000000602007c0c */ /* 0x001fe2000bf04270 */
[----:B------:R-:W0:-:S12]  /*01d0*/  LDCU.64 UR6, c[0x0][0x388] ;  /* 0x00007100ff0677ac */ /* 0x000e180008000a00 */
[----:B------:R-:W-:Y:S05]  /*01e0*/  @P0 BRA `(.L_x_2) ;  /* 0x0000000000340947 */ /* 0x000fea0003800000 */
[----:B------:R-:W-:Y:S01]  /*01f0*/  MOV R9, R2 ;  /* 0x0000000200097202 */ /* 0x000fe20000000f00 */
[----:B------:R-:W-:Y:S01]  /*0200*/  IMAD.MOV.U32 R11, RZ, RZ, 0x2 ;  /* 0x00000002ff0b7424 */ /* 0x000fe200078e00ff */
[----:B------:R-:W-:-:S07]  /*0210*/  MOV R6, R4 ;  /* 0x0000000400067202 */ /* 0x000fce0000000f00 */
.L_x_3:
[----:B------:R-:W-:Y:S02]  /*0220*/  ISETP.GE.AND P0, PT, R6, R7, PT ;  /* 0x000000070600720c */ /* 0x000fe40003f06270 */
[----:B0-----:R-:W-:-:S05]  /*0230*/  IADD3 R11, PT, PT, R11, UR7, RZ ;  /* 0x000000070b0b7c10 */ /* 0x001fca000fffe0ff */
[----:B------:R-:W-:-:S06]  /*0240*/  IMAD.IADD R6, R0, 0x1, R11 ;  /* 0x0000000100067824 */ /* 0x000fcc00078e020b */
[----:B------:R-:W0:Y:S01]  /*0250*/  @P0 LDC.64 R2, c[0x0][0x380] ;  /* 0x0000e000ff020b82 */ /* 0x000e220000000a00 */
[----:B------:R-:W-:Y:S02]  /*0260*/  @P0 IMAD.MOV.U32 R13, RZ, RZ, 0x1 ;  /* 0x00000001ff0d0424 */ /* 0x000fe400078e00ff */
[----:B0-----:R-:W-:-:S04]  /*0270*/  @P0 IMAD.WIDE R2, R9, 0x4, R2 ;  /* 0x0000000409020825 */ /* 0x001fc800078e0202 */
[----:B------:R-:W-:Y:S01]  /*0280*/  IMAD R9, R6, R7, RZ ;  /* 0x0000000706097224 */ /* 0x000fe200078e02ff */
[----:B------:R1:W-:Y:S04]  /*0290*/  @P0 STG.E desc[UR4][R2.64], R13 ;  /* 0x0000000d02000986 */ /* 0x0003e8000c101904 */
[----:B------:R-:W-:-:S13]  /*02a0*/  ISETP.GT.AND P0, PT, R9, UR6, PT ;  /* 0x0000000609007c0c */ /* 0x000fda000bf04270 */
[----:B-1----:R-:W-:Y:S05]  /*02b0*/  @!P0 BRA `(.L_x_3) ;  /* 0xfffffffc00d88947 */ /* 0x002fea000383ffff */
.L_x_2:
[----:B0-----:R-:W-:Y:S05]  /*02c0*/  BSYNC.RECONVERGENT B0 ;  /* 0x0000000000007941 */ /* 0x001fea0003800200 */
.L_x_1:
[----:B------:R-:W-:Y:S06]  /*02d0*/  BAR.SYNC.DEFER_BLOCKING 0x0 ;  /* 0x0000000000007b1d */ /* 0x000fec0000010000 */
.L_x_0:
[C---:B------:R-:W-:Y:S01]  /*02e0*/  IMAD R2, R7.reuse, R7, R7 ;  /* 0x0000000707027224 */ /* 0x040fe200078e0207 */
[----:B------:R-:W-:-:S04]  /*02f0*/  IADD3 R7, PT, PT, R7, 0x1, RZ ;  /* 0x0000000107077810 */ /* 0x000fc80007ffe0ff */
[----:B------:R-:W-:-:S04]  /*0300*/  IADD3 R2, PT, PT, R7, R2, RZ ;  /* 0x0000000207027210 */ /* 0x000fc80007ffe0ff */
[----:B------:R-:W-:-:S13]  /*0310*/  ISETP.GT.AND P0, PT, R2, R5, PT ;  /* 0x000000050200720c */ /* 0x000fda0003f04270 */
[----:B------:R-:W-:Y:S05]  /*0320*/  @!P0 BRA `(.L_x_4) ;  /* 0xfffffffc00848947 */ /* 0x000fea000383ffff */
[----:B------:R-:W-:Y:S05]  /*0330*/  EXIT ;  /* 0x000000000000794d */ /* 0x000fea0003800000 */
.L_x_5:
[----:B------:R-:W-:-:S00]  /*0340*/  BRA `(.L_x_5) ;  /* 0xfffffffc00fc7947 */ /* 0x000fc0000383ffff */
[----:B------:R-:W-:-:S00]  /*0350*/  NOP ;  /* 0x0000000000007918 */ /* 0x000fc00000000000 */
        /* <DEDUP_REMOVED lines=10> */
.L_x_6:


//--------------------- .nv.shared.reserved.0     --------------------------
	.section	.nv.shared.reserved.0,"aw",@nobits
	.weak		__nv_reservedSMEM_offset_0_alias
	.size		__nv_reservedSMEM_offset_0_alias, 0, 64
	.other		__nv_reservedSMEM_offset_0_alias,@"STO_CUDA_RESERVED_SHARED STV_DEFAULT"
__nv_reservedSMEM_offset_0_alias:
	.zero		0
	.zero		64


//--------------------- .nv.constant0._Z17parInterweavedSOEPiii --------------------------
	.section	.nv.constant0._Z17parInterweavedSOEPiii,"a",@progbits
	.sectionflags	@""
	.align	4
.nv.constant0._Z17parInterweavedSOEPiii:
	.zero		912


//--------------------- SYMBOLS --------------------------

	.type		.nv.reservedSmem.offset0,@object
	.size		.nv.reservedSmem.offset0,0x4
